//
// Generated by NVIDIA NVVM Compiler
//
// Compiler Build ID: CL-36424714
// Cuda compilation tools, release 13.0, V13.0.88
// Based on NVVM 20.0.0
//

.version 9.0
.target sm_100
.address_size 64

	// .globl	_Z8knapsackPiS_S_S_S_

.visible .entry _Z8knapsackPiS_S_S_S_(
	.param .u64 .ptr .align 1 _Z8knapsackPiS_S_S_S__param_0,
	.param .u64 .ptr .align 1 _Z8knapsackPiS_S_S_S__param_1,
	.param .u64 .ptr .align 1 _Z8knapsackPiS_S_S_S__param_2,
	.param .u64 .ptr .align 1 _Z8knapsackPiS_S_S_S__param_3,
	.param .u64 .ptr .align 1 _Z8knapsackPiS_S_S_S__param_4
)
{
	.local .align 4 .b8 	__local_depot0[324];
	.reg .b64 	%SP;
	.reg .b64 	%SPL;
	.reg .pred 	%p<25>;
	.reg .b32 	%r<102>;
	.reg .b64 	%rd<55>;

	mov.u64 	%SPL, __local_depot0;
	ld.param.u64 	%rd16, [_Z8knapsackPiS_S_S_S__param_0];
	ld.param.u64 	%rd13, [_Z8knapsackPiS_S_S_S__param_1];
	ld.param.u64 	%rd14, [_Z8knapsackPiS_S_S_S__param_2];
	ld.param.u64 	%rd17, [_Z8knapsackPiS_S_S_S__param_3];
	ld.param.u64 	%rd15, [_Z8knapsackPiS_S_S_S__param_4];
	cvta.to.global.u64 	%rd18, %rd16;
	cvta.to.global.u64 	%rd19, %rd17;
	add.u64 	%rd1, %SPL, 0;
	ld.global.u32 	%r1, [%rd19];
	ld.global.u32 	%r27, [%rd18];
	or.b32  	%r28, %r1, %r27;
	setp.lt.s32 	%p1, %r28, 0;
	@%p1 bra 	$L__BB0_47;
	add.s32 	%r30, %r27, 1;
	and.b32  	%r3, %r30, 3;
	and.b32  	%r4, %r30, -4;
	and.b32  	%r5, %r30, 7;
	cvta.to.global.u64 	%rd2, %rd14;
	cvta.to.global.u64 	%rd3, %rd13;
	mov.b32 	%r93, 0;
$L__BB0_2:
	mov.u32 	%r6, %r93;
	setp.ne.s32 	%p2, %r6, 0;
	cvt.s64.s32 	%rd4, %r6;
	mul.wide.s32 	%rd21, %r6, 36;
	add.s64 	%rd5, %rd1, %rd21;
	@%p2 bra 	$L__BB0_14;
	setp.lt.u32 	%p17, %r27, 7;
	mov.b32 	%r96, 0;
	@%p17 bra 	$L__BB0_6;
	mov.b32 	%r94, 0;
$L__BB0_5:
	.pragma "nounroll";
	mul.wide.u32 	%rd42, %r94, 4;
	add.s64 	%rd43, %rd5, %rd42;
	mov.b32 	%r87, 0;
	st.local.u32 	[%rd43], %r87;
	st.local.u32 	[%rd43+4], %r87;
	st.local.u32 	[%rd43+8], %r87;
	st.local.u32 	[%rd43+12], %r87;
	st.local.u32 	[%rd43+16], %r87;
	st.local.u32 	[%rd43+20], %r87;
	st.local.u32 	[%rd43+24], %r87;
	st.local.u32 	[%rd43+28], %r87;
	add.s32 	%r94, %r94, 8;
	and.b32  	%r96, %r30, -8;
	setp.ne.s32 	%p18, %r94, %r96;
	@%p18 bra 	$L__BB0_5;
$L__BB0_6:
	setp.eq.s32 	%p19, %r5, 0;
	@%p19 bra 	$L__BB0_45;
	setp.lt.u32 	%p20, %r5, 4;
	@%p20 bra 	$L__BB0_9;
	mul.wide.u32 	%rd44, %r96, 4;
	add.s64 	%rd45, %rd5, %rd44;
	mov.b32 	%r89, 0;
	st.local.u32 	[%rd45], %r89;
	st.local.u32 	[%rd45+4], %r89;
	st.local.u32 	[%rd45+8], %r89;
	st.local.u32 	[%rd45+12], %r89;
	add.s32 	%r96, %r96, 4;
$L__BB0_9:
	setp.eq.s32 	%p21, %r3, 0;
	@%p21 bra 	$L__BB0_45;
	setp.eq.s32 	%p22, %r3, 1;
	@%p22 bra 	$L__BB0_12;
	mul.wide.u32 	%rd46, %r96, 4;
	add.s64 	%rd47, %rd5, %rd46;
	mov.b32 	%r90, 0;
	st.local.u32 	[%rd47], %r90;
	st.local.u32 	[%rd47+4], %r90;
	add.s32 	%r96, %r96, 2;
$L__BB0_12:
	and.b32  	%r91, %r27, 1;
	setp.eq.b32 	%p23, %r91, 1;
	@%p23 bra 	$L__BB0_45;
	mul.wide.u32 	%rd48, %r96, 4;
	add.s64 	%rd49, %rd5, %rd48;
	mov.b32 	%r92, 0;
	st.local.u32 	[%rd49], %r92;
	bra.uni 	$L__BB0_45;
$L__BB0_14:
	shl.b64 	%rd22, %rd4, 2;
	add.s64 	%rd6, %rd2, %rd22;
	add.s64 	%rd7, %rd3, %rd22;
	add.s64 	%rd8, %rd5, -36;
	setp.lt.u32 	%p3, %r27, 3;
	mov.b32 	%r100, 0;
	@%p3 bra 	$L__BB0_31;
	mov.b32 	%r98, 0;
$L__BB0_16:
	setp.ne.s32 	%p4, %r98, 0;
	@%p4 bra 	$L__BB0_18;
	mov.b32 	%r40, 0;
	st.local.u32 	[%rd5], %r40;
	ld.global.u32 	%r99, [%rd6+-4];
	bra.uni 	$L__BB0_21;
$L__BB0_18:
	ld.global.u32 	%r99, [%rd6+-4];
	setp.lt.s32 	%p5, %r98, %r99;
	@%p5 bra 	$L__BB0_20;
	ld.global.u32 	%r33, [%rd7+-4];
	sub.s32 	%r34, %r98, %r99;
	mul.wide.s32 	%rd23, %r34, 4;
	add.s64 	%rd24, %rd5, %rd23;
	ld.local.u32 	%r35, [%rd24+-36];
	add.s32 	%r36, %r35, %r33;
	mul.wide.u32 	%rd25, %r98, 4;
	add.s64 	%rd26, %rd5, %rd25;
	ld.local.u32 	%r37, [%rd26+-36];
	max.s32 	%r38, %r36, %r37;
	st.local.u32 	[%rd26], %r38;
	bra.uni 	$L__BB0_21;
$L__BB0_20:
	mul.wide.u32 	%rd27, %r98, 4;
	add.s64 	%rd28, %rd5, %rd27;
	ld.local.u32 	%r39, [%rd28+-36];
	st.local.u32 	[%rd28], %r39;
$L__BB0_21:
	add.s32 	%r41, %r98, 1;
	setp.gt.s32 	%p6, %r99, %r41;
	cvt.s64.s32 	%rd29, %r99;
	cvt.s64.s32 	%rd30, %r98;
	sub.s64 	%rd31, %rd30, %rd29;
	shl.b64 	%rd32, %rd31, 2;
	add.s64 	%rd9, %rd8, %rd32;
	mul.wide.u32 	%rd33, %r98, 4;
	add.s64 	%rd10, %rd8, %rd33;
	@%p6 bra 	$L__BB0_23;
	ld.global.u32 	%r42, [%rd7+-4];
	ld.local.u32 	%r43, [%rd9+4];
	add.s32 	%r44, %r43, %r42;
	ld.local.u32 	%r45, [%rd10+4];
	max.s32 	%r46, %r44, %r45;
	st.local.u32 	[%rd10+40], %r46;
	bra.uni 	$L__BB0_24;
$L__BB0_23:
	ld.local.u32 	%r47, [%rd10+4];
	st.local.u32 	[%rd10+40], %r47;
$L__BB0_24:
	add.s32 	%r48, %r98, 2;
	setp.gt.s32 	%p7, %r99, %r48;
	@%p7 bra 	$L__BB0_26;
	ld.global.u32 	%r49, [%rd7+-4];
	ld.local.u32 	%r50, [%rd9+8];
	add.s32 	%r51, %r50, %r49;
	ld.local.u32 	%r52, [%rd10+8];
	max.s32 	%r53, %r51, %r52;
	st.local.u32 	[%rd10+44], %r53;
	bra.uni 	$L__BB0_27;
$L__BB0_26:
	ld.local.u32 	%r54, [%rd10+8];
	st.local.u32 	[%rd10+44], %r54;
$L__BB0_27:
	add.s32 	%r55, %r98, 3;
	setp.gt.s32 	%p8, %r99, %r55;
	@%p8 bra 	$L__BB0_29;
	ld.global.u32 	%r56, [%rd7+-4];
	ld.local.u32 	%r57, [%rd9+12];
	add.s32 	%r58, %r57, %r56;
	ld.local.u32 	%r59, [%rd10+12];
	max.s32 	%r60, %r58, %r59;
	st.local.u32 	[%rd10+48], %r60;
	bra.uni 	$L__BB0_30;
$L__BB0_29:
	ld.local.u32 	%r61, [%rd10+12];
	st.local.u32 	[%rd10+48], %r61;
$L__BB0_30:
	add.s32 	%r98, %r98, 4;
	setp.ne.s32 	%p9, %r98, %r4;
	mov.u32 	%r100, %r4;
	@%p9 bra 	$L__BB0_16;
$L__BB0_31:
	setp.eq.s32 	%p10, %r3, 0;
	@%p10 bra 	$L__BB0_45;
	setp.eq.s32 	%p11, %r100, 0;
	@%p11 bra 	$L__BB0_36;
	ld.global.u32 	%r21, [%rd6+-4];
	setp.lt.s32 	%p12, %r100, %r21;
	@%p12 bra 	$L__BB0_35;
	ld.global.u32 	%r62, [%rd7+-4];
	sub.s32 	%r63, %r100, %r21;
	mul.wide.s32 	%rd34, %r63, 4;
	add.s64 	%rd35, %rd5, %rd34;
	ld.local.u32 	%r64, [%rd35+-36];
	add.s32 	%r65, %r64, %r62;
	mul.wide.u32 	%rd36, %r100, 4;
	add.s64 	%rd37, %rd5, %rd36;
	ld.local.u32 	%r66, [%rd37+-36];
	max.s32 	%r67, %r65, %r66;
	st.local.u32 	[%rd37], %r67;
	bra.uni 	$L__BB0_37;
$L__BB0_35:
	mul.wide.u32 	%rd38, %r100, 4;
	add.s64 	%rd39, %rd5, %rd38;
	ld.local.u32 	%r68, [%rd39+-36];
	st.local.u32 	[%rd39], %r68;
	bra.uni 	$L__BB0_37;
$L__BB0_36:
	mov.b32 	%r69, 0;
	st.local.u32 	[%rd5], %r69;
$L__BB0_37:
	setp.eq.s32 	%p13, %r3, 1;
	@%p13 bra 	$L__BB0_45;
	add.s32 	%r70, %r100, 1;
	ld.global.u32 	%r22, [%rd6+-4];
	setp.lt.s32 	%p14, %r70, %r22;
	sub.s32 	%r71, %r70, %r22;
	mul.wide.s32 	%rd40, %r71, 4;
	add.s64 	%rd11, %rd5, %rd40;
	mul.wide.u32 	%rd41, %r100, 4;
	add.s64 	%rd12, %rd8, %rd41;
	@%p14 bra 	$L__BB0_40;
	ld.global.u32 	%r72, [%rd7+-4];
	ld.local.u32 	%r73, [%rd11+-36];
	add.s32 	%r74, %r73, %r72;
	ld.local.u32 	%r75, [%rd12+4];
	max.s32 	%r76, %r74, %r75;
	st.local.u32 	[%rd12+40], %r76;
	bra.uni 	$L__BB0_41;
$L__BB0_40:
	ld.local.u32 	%r77, [%rd12+4];
	st.local.u32 	[%rd12+40], %r77;
$L__BB0_41:
	setp.eq.s32 	%p15, %r3, 2;
	@%p15 bra 	$L__BB0_45;
	add.s32 	%r78, %r100, 2;
	setp.gt.s32 	%p16, %r22, %r78;
	@%p16 bra 	$L__BB0_44;
	ld.global.u32 	%r79, [%rd7+-4];
	ld.local.u32 	%r80, [%rd11+-32];
	add.s32 	%r81, %r80, %r79;
	ld.local.u32 	%r82, [%rd12+8];
	max.s32 	%r83, %r81, %r82;
	st.local.u32 	[%rd12+44], %r83;
	bra.uni 	$L__BB0_45;
$L__BB0_44:
	ld.local.u32 	%r84, [%rd12+8];
	st.local.u32 	[%rd12+44], %r84;
$L__BB0_45:
	add.s32 	%r93, %r6, 1;
	setp.ne.s32 	%p24, %r6, %r1;
	@%p24 bra 	$L__BB0_2;
	mul.wide.u32 	%rd50, %r1, 36;
	add.s64 	%rd51, %rd1, %rd50;
	mul.wide.u32 	%rd52, %r27, 4;
	add.s64 	%rd53, %rd51, %rd52;
	ld.local.u32 	%r101, [%rd53];
$L__BB0_47:
	cvta.to.global.u64 	%rd54, %rd15;
	st.global.u32 	[%rd54], %r101;
	ret;

}


// ===== COMPILED SASS (sm_100) =====

	.target	sm_100

	.elftype	@"ET_EXEC"


//--------------------- .note.nv.tkinfo           --------------------------
	.section	.note.nv.tkinfo,"",@"SHT_NOTE"
	.sectionflags	@"SHF_NOTE_NV_TKINFO"
	.tkinfo
        /*0018*/ 	.word	0x00000002
        /*0030*/ 	.string	""
        /*0030*/ 	.string	"ptxas"
        /*0030*/ 	.string	"Cuda compilation tools, release 13.0, V13.0.88"
        /*0030*/ 	.string	"Build cuda_13.0.r13.0/compiler.36424714_0"
        /*0030*/ 	.string	"-arch sm_100 -m 64 "



//--------------------- .note.nv.cuinfo           --------------------------
	.section	.note.nv.cuinfo,"",@"SHT_NOTE"
	.sectionflags	@"SHF_NOTE_NV_CUINFO"
        /*0018*/ 	.short	0x0002
        /*001a*/ 	.short	0x0064
        /*001c*/ 	.short	0x0082
	.zero		2


//--------------------- .nv.info                  --------------------------
	.section	.nv.info,"",@"SHT_CUDA_INFO"
	.align	4


	//----- nvinfo : EIATTR_REGCOUNT
	.align		4
        /*0000*/ 	.byte	0x04, 0x2f
        /*0002*/ 	.short	(.L_1 - .L_0)
	.align		4
.L_0:
        /*0004*/ 	.word	index@(_Z8knapsackPiS_S_S_S_)
        /*0008*/ 	.word	0x0000001b


	//----- nvinfo : EIATTR_FRAME_SIZE
	.align		4
.L_1:
        /*000c*/ 	.byte	0x04, 0x11
        /*000e*/ 	.short	(.L_3 - .L_2)
	.align		4
.L_2:
        /*0010*/ 	.word	index@(_Z8knapsackPiS_S_S_S_)
        /*0014*/ 	.word	0x00000148


	//----- nvinfo : EIATTR_MIN_STACK_SIZE
	.align		4
.L_3:
        /*0018*/ 	.byte	0x04, 0x12
        /*001a*/ 	.short	(.L_5 - .L_4)
	.align		4
.L_4:
        /*001c*/ 	.word	index@(_Z8knapsackPiS_S_S_S_)
        /*0020*/ 	.word	0x00000148
.L_5:


//--------------------- .nv.compat                --------------------------
	.section	.nv.compat,"",@"SHT_CUDA_COMPAT_INFO"
	.align	4
        /*0000*/ 	.byte	0x02, 0x09, 0x00, 0x00, 0x02, 0x02, 0x01, 0x00, 0x02, 0x05, 0x05, 0x00, 0x03, 0x07, 0x01, 0x01
        /*0010*/ 	.byte	0x02, 0x03, 0x00, 0x00, 0x02, 0x06, 0x01, 0x00, 0x04, 0x0b, 0x08, 0x00, 0x09, 0x00, 0x00, 0x00
        /*0020*/ 	.byte	0x00, 0x00, 0x00, 0x00


//--------------------- .nv.info._Z8knapsackPiS_S_S_S_ --------------------------
	.section	.nv.info._Z8knapsackPiS_S_S_S_,"",@"SHT_CUDA_INFO"
	.sectionflags	@""
	.align	4


	//----- nvinfo : EIATTR_CUDA_API_VERSION
	.align		4
        /*0000*/ 	.byte	0x04, 0x37
        /*0002*/ 	.short	(.L_7 - .L_6)
.L_6:
        /*0004*/ 	.word	0x00000082


	//----- nvinfo : EIATTR_KPARAM_INFO
	.align		4
.L_7:
        /*0008*/ 	.byte	0x04, 0x17
        /*000a*/ 	.short	(.L_9 - .L_8)
.L_8:
        /*000c*/ 	.word	0x00000000
        /*0010*/ 	.short	0x0004
        /*0012*/ 	.short	0x0020
        /*0014*/ 	.byte	0x00, 0xf5, 0x21, 0x00


	//----- nvinfo : EIATTR_KPARAM_INFO
	.align		4
.L_9:
        /*0018*/ 	.byte	0x04, 0x17
        /*001a*/ 	.short	(.L_11 - .L_10)
.L_10:
        /*001c*/ 	.word	0x00000000
        /*0020*/ 	.short	0x0003
        /*0022*/ 	.short	0x0018
        /*0024*/ 	.byte	0x00, 0xf5, 0x21, 0x00


	//----- nvinfo : EIATTR_KPARAM_INFO
	.align		4
.L_11:
        /*0028*/ 	.byte	0x04, 0x17
        /*002a*/ 	.short	(.L_13 - .L_12)
.L_12:
        /*002c*/ 	.word	0x00000000
        /*0030*/ 	.short	0x0002
        /*0032*/ 	.short	0x0010
        /*0034*/ 	.byte	0x00, 0xf5, 0x21, 0x00


	//----- nvinfo : EIATTR_KPARAM_INFO
	.align		4
.L_13:
        /*0038*/ 	.byte	0x04, 0x17
        /*003a*/ 	.short	(.L_15 - .L_14)
.L_14:
        /*003c*/ 	.word	0x00000000
        /*0040*/ 	.short	0x0001
        /*0042*/ 	.short	0x0008
        /*0044*/ 	.byte	0x00, 0xf5, 0x21, 0x00


	//----- nvinfo : EIATTR_KPARAM_INFO
	.align		4
.L_15:
        /*0048*/ 	.byte	0x04, 0x17
        /*004a*/ 	.short	(.L_17 - .L_16)
.L_16:
        /*004c*/ 	.word	0x00000000
        /*0050*/ 	.short	0x0000
        /*0052*/ 	.short	0x0000
        /*0054*/ 	.byte	0x00, 0xf5, 0x21, 0x00


	//----- nvinfo : EIATTR_SPARSE_MMA_MASK
	.align		4
.L_17:
        /*0058*/ 	.byte	0x03, 0x50
        /*005a*/ 	.short	0x0000


	//----- nvinfo : EIATTR_MAXREG_COUNT
	.align		4
        /*005c*/ 	.byte	0x03, 0x1b
        /*005e*/ 	.short	0x00ff


	//----- nvinfo : EIATTR_MERCURY_ISA_VERSION
	.align		4
        /*0060*/ 	.byte	0x03, 0x5f
        /*0062*/ 	.short	0x0101


	//----- nvinfo : EIATTR_VRC_CTA_INIT_COUNT
	.align		4
        /*0064*/ 	.byte	0x02, 0x4a
	.zero		1
	.zero		1


	//----- nvinfo : EIATTR_EXIT_INSTR_OFFSETS
	.align		4
        /*0068*/ 	.byte	0x04, 0x1c
        /*006a*/ 	.short	(.L_19 - .L_18)


	//   ....[0]....
.L_18:
        /*006c*/ 	.word	0x00000b00


	//----- nvinfo : EIATTR_CBANK_PARAM_SIZE
	.align		4
.L_19:
        /*0070*/ 	.byte	0x03, 0x19
        /*0072*/ 	.short	0x0028


	//----- nvinfo : EIATTR_PARAM_CBANK
	.align		4
        /*0074*/ 	.byte	0x04, 0x0a
        /*0076*/ 	.short	(.L_21 - .L_20)
	.align		4
.L_20:
        /*0078*/ 	.word	index@(.nv.constant0._Z8knapsackPiS_S_S_S_)
        /*007c*/ 	.short	0x0380
        /*007e*/ 	.short	0x0028


	//----- nvinfo : EIATTR_SW_WAR
	.align		4
.L_21:
        /*0080*/ 	.byte	0x04, 0x36
        /*0082*/ 	.short	(.L_23 - .L_22)
.L_22:
        /*0084*/ 	.word	0x00000008
.L_23:


//--------------------- .nv.callgraph             --------------------------
	.section	.nv.callgraph,"",@"SHT_CUDA_CALLGRAPH"
	.align	4
	.sectionentsize	8
	.align		4
        /*0000*/ 	.word	0x00000000
	.align		4
        /*0004*/ 	.word	0xffffffff
	.align		4
        /*0008*/ 	.word	0x00000000
	.align		4
        /*000c*/ 	.word	0xfffffffe
	.align		4
        /*0010*/ 	.word	0x00000000
	.align		4
        /*0014*/ 	.word	0xfffffffd
	.align		4
        /*0018*/ 	.word	0x00000000
	.align		4
        /*001c*/ 	.word	0xfffffffc


//--------------------- .text._Z8knapsackPiS_S_S_S_ --------------------------
	.section	.text._Z8knapsackPiS_S_S_S_,"ax",@progbits
	.align	128
        .global         _Z8knapsackPiS_S_S_S_
        .type           _Z8knapsackPiS_S_S_S_,@function
        .size           _Z8knapsackPiS_S_S_S_,(.L_x_13 - _Z8knapsackPiS_S_S_S_)
        .other          _Z8knapsackPiS_S_S_S_,@"STO_CUDA_ENTRY STV_DEFAULT"
_Z8knapsackPiS_S_S_S_:
.text._Z8knapsackPiS_S_S_S_:
[----:B------:R-:W0:Y:S08]  /*0000*/  LDC R1, c[0x0][0x37c] ;  /* 0x0000df00ff017b82 */ /* 0x000e300000000800 */
[----:B------:R-:W1:Y:S01]  /*0010*/  LDC.64 R2, c[0x0][0x398] ;  /* 0x0000e600ff027b82 */ /* 0x000e620000000a00 */
[----:B------:R-:W1:Y:S01]  /*0020*/  LDCU.64 UR4, c[0x0][0x358] ;  /* 0x00006b00ff0477ac */ /* 0x000e620008000a00 */
[----:B0-----:R-:W-:-:S06]  /*0030*/  VIADD R1, R1, 0xfffffeb8 ;  /* 0xfffffeb801017836 */ /* 0x001fcc0000000000 */
[----:B------:R-:W0:Y:S01]  /*0040*/  LDC.64 R4, c[0x0][0x380] ;  /* 0x0000e000ff047b82 */ /* 0x000e220000000a00 */
[----:B-1----:R-:W2:Y:S04]  /*0050*/  LDG.E R0, desc[UR4][R2.64] ;  /* 0x0000000402007981 */ /* 0x002ea8000c1e1900 */
[----:B0-----:R-:W2:Y:S02]  /*0060*/  LDG.E R7, desc[UR4][R4.64] ;  /* 0x0000000404077981 */ /* 0x001ea4000c1e1900 */
[----:B--2---:R-:W-:-:S04]  /*0070*/  LOP3.LUT R6, R0, R7, RZ, 0xfc, !PT ;  /* 0x0000000700067212 */ /* 0x004fc800078efcff */
[----:B------:R-:W-:-:S13]  /*0080*/  ISETP.GE.AND P0, PT, R6, RZ, PT ;  /* 0x000000ff0600720c */ /* 0x000fda0003f06270 */
[----:B------:R-:W-:Y:S05]  /*0090*/  @!P0 BRA `(.L_x_0) ;  /* 0x0000000800908947 */ /* 0x000fea0003800000 */
[----:B------:R-:W-:Y:S02]  /*00a0*/  VIADD R15, R7, 0x1 ;  /* 0x00000001070f7836 */ /* 0x000fe40000000000 */
[----:B------:R-:W-:-:S03]  /*00b0*/  IMAD.MOV.U32 R6, RZ, RZ, RZ ;  /* 0x000000ffff067224 */ /* 0x000fc600078e00ff */
[C---:B------:R-:W-:Y:S02]  /*00c0*/  LOP3.LUT R16, R15.reuse, 0x3, RZ, 0xc0, !PT ;  /* 0x000000030f107812 */ /* 0x040fe400078ec0ff */
[C---:B------:R-:W-:Y:S02]  /*00d0*/  LOP3.LUT R8, R15.reuse, 0xfffffffc, RZ, 0xc0, !PT ;  /* 0xfffffffc0f087812 */ /* 0x040fe400078ec0ff */
[----:B------:R-:W-:-:S07]  /*00e0*/  LOP3.LUT R17, R15, 0x7, RZ, 0xc0, !PT ;  /* 0x000000070f117812 */ /* 0x000fce00078ec0ff */
.L_x_11:
[C---:B------:R-:W-:Y:S01]  /*00f0*/  ISETP.NE.AND P1, PT, R6.reuse, RZ, PT ;  /* 0x000000ff0600720c */ /* 0x040fe20003f25270 */
[--C-:B0--34-:R-:W-:Y:S01]  /*0100*/  IMAD.MOV.U32 R3, RZ, RZ, R6.reuse ;  /* 0x000000ffff037224 */ /* 0x119fe200078e0006 */
[----:B-1----:R-:W-:Y:S01]  /*0110*/  SHF.R.S32.HI R2, RZ, 0x1f, R6 ;  /* 0x0000001fff027819 */ /* 0x002fe20000011406 */
[C---:B--2---:R-:W-:Y:S02]  /*0120*/  IMAD R9, R6.reuse, 0x24, R1 ;  /* 0x0000002406097824 */ /* 0x044fe400078e0201 */
[----:B------:R-:W-:Y:S01]  /*0130*/  VIADD R6, R6, 0x1 ;  /* 0x0000000106067836 */ /* 0x000fe20000000000 */
[----:B------:R-:W-:-:S07]  /*0140*/  ISETP.NE.AND P0, PT, R3, R0, PT ;  /* 0x000000000300720c */ /* 0x000fce0003f05270 */
[----:B------:R-:W-:Y:S06]  /*0150*/  @P1 BRA `(.L_x_1) ;  /* 0x0000000000a01947 */ /* 0x000fec0003800000 */
[----:B------:R-:W-:Y:S01]  /*0160*/  ISETP.GE.U32.AND P1, PT, R7, 0x7, PT ;  /* 0x000000070700780c */ /* 0x000fe20003f26070 */
[----:B------:R-:W-:-:S12]  /*0170*/  IMAD.MOV.U32 R2, RZ, RZ, RZ ;  /* 0x000000ffff027224 */ /* 0x000fd800078e00ff */
[----:B------:R-:W-:Y:S05]  /*0180*/  @!P1 BRA `(.L_x_2) ;  /* 0x00000000003c9947 */ /* 0x000fea0003800000 */
[----:B------:R-:W-:Y:S01]  /*0190*/  IMAD.MOV.U32 R2, RZ, RZ, RZ ;  /* 0x000000ffff027224 */ /* 0x000fe200078e00ff */
[----:B------:R-:W-:-:S07]  /*01a0*/  LOP3.LUT R5, R15, 0xfffffff8, RZ, 0xc0, !PT ;  /* 0xfffffff80f057812 */ /* 0x000fce00078ec0ff */
.L_x_3:
[C---:B0-----:R-:W-:Y:S02]  /*01b0*/  IMAD R3, R2.reuse, 0x4, R9 ;  /* 0x0000000402037824 */ /* 0x041fe400078e0209 */
[----:B------:R-:W-:-:S03]  /*01c0*/  VIADD R2, R2, 0x8 ;  /* 0x0000000802027836 */ /* 0x000fc60000000000 */
[----:B------:R0:W-:Y:S02]  /*01d0*/  STL [R3], RZ ;  /* 0x000000ff03007387 */ /* 0x0001e40000100800 */
[----:B------:R-:W-:Y:S02]  /*01e0*/  ISETP.NE.AND P1, PT, R2, R5, PT ;  /* 0x000000050200720c */ /* 0x000fe40003f25270 */
[----:B------:R0:W-:Y:S04]  /*01f0*/  STL [R3+0x4], RZ ;  /* 0x000004ff03007387 */ /* 0x0001e80000100800 */
[----:B------:R0:W-:Y:S04]  /*0200*/  STL [R3+0x8], RZ ;  /* 0x000008ff03007387 */ /* 0x0001e80000100800 */
[----:B------:R0:W-:Y:S04]  /*0210*/  STL [R3+0xc], RZ ;  /* 0x00000cff03007387 */ /* 0x0001e80000100800 */
[----:B------:R0:W-:Y:S04]  /*0220*/  STL [R3+0x10], RZ ;  /* 0x000010ff03007387 */ /* 0x0001e80000100800 */
[----:B------:R0:W-:Y:S04]  /*0230*/  STL [R3+0x14], RZ ;  /* 0x000014ff03007387 */ /* 0x0001e80000100800 */
[----:B------:R0:W-:Y:S04]  /*0240*/  STL [R3+0x18], RZ ;  /* 0x000018ff03007387 */ /* 0x0001e80000100800 */
[----:B------:R0:W-:Y:S01]  /*0250*/  STL [R3+0x1c], RZ ;  /* 0x00001cff03007387 */ /* 0x0001e20000100800 */
[----:B------:R-:W-:Y:S05]  /*0260*/  @P1 BRA `(.L_x_3) ;  /* 0xfffffffc00d01947 */ /* 0x000fea000383ffff */
[----:B------:R-:W-:-:S07]  /*0270*/  IMAD.MOV.U32 R2, RZ, RZ, R5 ;  /* 0x000000ffff027224 */ /* 0x000fce00078e0005 */
.L_x_2:
[----:B------:R-:W-:-:S13]  /*0280*/  ISETP.NE.AND P1, PT, R17, RZ, PT ;  /* 0x000000ff1100720c */ /* 0x000fda0003f25270 */
[----:B------:R-:W-:Y:S05]  /*0290*/  @!P1 BRA `(.L_x_4) ;  /* 0x0000000800009947 */ /* 0x000fea0003800000 */
[----:B------:R-:W-:Y:S02]  /*02a0*/  ISETP.GE.U32.AND P1, PT, R17, 0x4, PT ;  /* 0x000000041100780c */ /* 0x000fe40003f26070 */
[----:B------:R-:W-:-:S11]  /*02b0*/  ISETP.NE.AND P2, PT, R16, RZ, PT ;  /* 0x000000ff1000720c */ /* 0x000fd60003f45270 */
[C---:B0-----:R-:W-:Y:S02]  /*02c0*/  @P1 IMAD R3, R2.reuse, 0x4, R9 ;  /* 0x0000000402031824 */ /* 0x041fe400078e0209 */
[----:B------:R-:W-:-:S03]  /*02d0*/  @P1 VIADD R2, R2, 0x4 ;  /* 0x0000000402021836 */ /* 0x000fc60000000000 */
[----:B------:R3:W-:Y:S04]  /*02e0*/  @P1 STL [R3], RZ ;  /* 0x000000ff03001387 */ /* 0x0007e80000100800 */
[----:B------:R3:W-:Y:S04]  /*02f0*/  @P1 STL [R3+0x4], RZ ;  /* 0x000004ff03001387 */ /* 0x0007e80000100800 */
[----:B------:R3:W-:Y:S04]  /*0300*/  @P1 STL [R3+0x8], RZ ;  /* 0x000008ff03001387 */ /* 0x0007e80000100800 */
[----:B------:R3:W-:Y:S01]  /*0310*/  @P1 STL [R3+0xc], RZ ;  /* 0x00000cff03001387 */ /* 0x0007e20000100800 */
[----:B------:R-:W-:Y:S05]  /*0320*/  @!P2 BRA `(.L_x_4) ;  /* 0x0000000400dca947 */ /* 0x000fea0003800000 */
[----:B------:R-:W-:Y:S02]  /*0330*/  ISETP.NE.AND P1, PT, R16, 0x1, PT ;  /* 0x000000011000780c */ /* 0x000fe40003f25270 */
[----:B---3--:R-:W-:-:S04]  /*0340*/  LOP3.LUT R3, R7, 0x1, RZ, 0xc0, !PT ;  /* 0x0000000107037812 */ /* 0x008fc800078ec0ff */
[----:B------:R-:W-:-:S07]  /*0350*/  ISETP.NE.U32.AND P2, PT, R3, 0x1, PT ;  /* 0x000000010300780c */ /* 0x000fce0003f45070 */
[C---:B------:R-:W-:Y:S02]  /*0360*/  @P1 IMAD R4, R2.reuse, 0x4, R9 ;  /* 0x0000000402041824 */ /* 0x040fe400078e0209 */
[----:B------:R-:W-:-:S03]  /*0370*/  @P1 VIADD R2, R2, 0x2 ;  /* 0x0000000202021836 */ /* 0x000fc60000000000 */
[----:B------:R0:W-:Y:S04]  /*0380*/  @P1 STL [R4], RZ ;  /* 0x000000ff04001387 */ /* 0x0001e80000100800 */
[----:B------:R0:W-:Y:S01]  /*0390*/  @P1 STL [R4+0x4], RZ ;  /* 0x000004ff04001387 */ /* 0x0001e20000100800 */
[----:B------:R-:W-:Y:S05]  /*03a0*/  @!P2 BRA `(.L_x_4) ;  /* 0x0000000400bca947 */ /* 0x000fea0003800000 */
[----:B------:R-:W-:-:S05]  /*03b0*/  IMAD R2, R2, 0x4, R9 ;  /* 0x0000000402027824 */ /* 0x000fca00078e0209 */
[----:B------:R1:W-:Y:S01]  /*03c0*/  STL [R2], RZ ;  /* 0x000000ff02007387 */ /* 0x0003e20000100800 */
[----:B------:R-:W-:Y:S05]  /*03d0*/  BRA `(.L_x_4) ;  /* 0x0000000400b07947 */ /* 0x000fea0003800000 */
.L_x_1:
[----:B------:R-:W0:Y:S01]  /*03e0*/  LDCU.64 UR6, c[0x0][0x390] ;  /* 0x00007200ff0677ac */ /* 0x000e220008000a00 */
[----:B------:R-:W-:Y:S01]  /*03f0*/  ISETP.GE.U32.AND P1, PT, R7, 0x3, PT ;  /* 0x000000030700780c */ /* 0x000fe20003f26070 */
[C---:B------:R-:W-:Y:S01]  /*0400*/  IMAD.SHL.U32 R4, R3.reuse, 0x4, RZ ;  /* 0x0000000403047824 */ /* 0x040fe200078e00ff */
[----:B------:R-:W-:Y:S01]  /*0410*/  SHF.L.U64.HI R5, R3, 0x2, R2 ;  /* 0x0000000203057819 */ /* 0x000fe20000010202 */
[----:B------:R-:W1:Y:S01]  /*0420*/  LDCU.64 UR8, c[0x0][0x388] ;  /* 0x00007100ff0877ac */ /* 0x000e620008000a00 */
[----:B------:R-:W-:Y:S02]  /*0430*/  VIADD R10, R9, 0xffffffdc ;  /* 0xffffffdc090a7836 */ /* 0x000fe40000000000 */
[----:B------:R-:W-:Y:S01]  /*0440*/  IMAD.MOV.U32 R11, RZ, RZ, RZ ;  /* 0x000000ffff0b7224 */ /* 0x000fe200078e00ff */
[C---:B0-----:R-:W-:Y:S02]  /*0450*/  IADD3 R2, P2, PT, R4.reuse, UR6, RZ ;  /* 0x0000000604027c10 */ /* 0x041fe4000ff5e0ff */
[----:B-1----:R-:W-:-:S02]  /*0460*/  IADD3 R4, P3, PT, R4, UR8, RZ ;  /* 0x0000000804047c10 */ /* 0x002fc4000ff7e0ff */
[C---:B------:R-:W-:Y:S02]  /*0470*/  IADD3.X R3, PT, PT, R5.reuse, UR7, RZ, P2, !PT ;  /* 0x0000000705037c10 */ /* 0x040fe400097fe4ff */
[----:B------:R-:W-:Y:S01]  /*0480*/  IADD3.X R5, PT, PT, R5, UR9, RZ, P3, !PT ;  /* 0x0000000905057c10 */ /* 0x000fe20009ffe4ff */
[----:B------:R-:W-:Y:S08]  /*0490*/  @!P1 BRA `(.L_x_5) ;  /* 0x0000000000d09947 */ /* 0x000ff00003800000 */
[----:B------:R-:W-:-:S07]  /*04a0*/  IMAD.MOV.U32 R11, RZ, RZ, RZ ;  /* 0x000000ffff0b7224 */ /* 0x000fce00078e00ff */
.L_x_8:
[----:B------:R-:W-:-:S13]  /*04b0*/  ISETP.NE.AND P1, PT, R11, RZ, PT ;  /* 0x000000ff0b00720c */ /* 0x000fda0003f25270 */
[----:B0-----:R-:W-:Y:S05]  /*04c0*/  @P1 BRA `(.L_x_6) ;  /* 0x00000000000c1947 */ /* 0x001fea0003800000 */
[----:B------:R0:W5:Y:S04]  /*04d0*/  LDG.E R12, desc[UR4][R2.64+-0x4] ;  /* 0xfffffc04020c7981 */ /* 0x000168000c1e1900 */
[----:B------:R0:W-:Y:S01]  /*04e0*/  STL [R9], RZ ;  /* 0x000000ff09007387 */ /* 0x0001e20000100800 */
[----:B------:R-:W-:Y:S05]  /*04f0*/  BRA `(.L_x_7) ;  /* 0x0000000000307947 */ /* 0x000fea0003800000 */
.L_x_6:
[----:B------:R-:W2:Y:S01]  /*0500*/  LDG.E R12, desc[UR4][R2.64+-0x4] ;  /* 0xfffffc04020c7981 */ /* 0x000ea2000c1e1900 */
[C---:B------:R-:W-:Y:S01]  /*0510*/  IMAD R18, R11.reuse, 0x4, R9 ;  /* 0x000000040b127824 */ /* 0x040fe200078e0209 */
[----:B--2---:R-:W-:-:S13]  /*0520*/  ISETP.GE.AND P1, PT, R11, R12, PT ;  /* 0x0000000c0b00720c */ /* 0x004fda0003f26270 */
[----:B------:R-:W-:Y:S01]  /*0530*/  @P1 IMAD.IADD R14, R11, 0x1, -R12 ;  /* 0x000000010b0e1824 */ /* 0x000fe200078e0a0c */
[----:B------:R-:W2:Y:S03]  /*0540*/  @P1 LDG.E R13, desc[UR4][R4.64+-0x4] ;  /* 0xfffffc04040d1981 */ /* 0x000ea6000c1e1900 */
[----:B------:R-:W-:Y:S01]  /*0550*/  @P1 IMAD R14, R14, 0x4, R9 ;  /* 0x000000040e0e1824 */ /* 0x000fe200078e0209 */
[----:B------:R-:W2:Y:S04]  /*0560*/  @P1 LDL R19, [R18+-0x24] ;  /* 0xffffdc0012131983 */ /* 0x000ea80000100800 */
[----:B------:R-:W3:Y:S04]  /*0570*/  @!P1 LDL R21, [R18+-0x24] ;  /* 0xffffdc0012159983 */ /* 0x000ee80000100800 */
[----:B------:R-:W2:Y:S02]  /*0580*/  @P1 LDL R14, [R14+-0x24] ;  /* 0xffffdc000e0e1983 */ /* 0x000ea40000100800 */
[----:B--2---:R-:W-:-:S05]  /*0590*/  @P1 VIADDMNMX R13, R14, R13, R19, !PT ;  /* 0x0000000d0e0d1246 */ /* 0x004fca0007800113 */
[----:B------:R1:W-:Y:S04]  /*05a0*/  @P1 STL [R18], R13 ;  /* 0x0000000d12001387 */ /* 0x0003e80000100800 */
[----:B---3--:R1:W-:Y:S02]  /*05b0*/  @!P1 STL [R18], R21 ;  /* 0x0000001512009387 */ /* 0x0083e40000100800 */
.L_x_7:
[C---:B-1----:R-:W-:Y:S02]  /*05c0*/  VIADD R13, R11.reuse, 0x1 ;  /* 0x000000010b0d7836 */ /* 0x042fe40000000000 */
[----:B-----5:R-:W-:-:S03]  /*05d0*/  IMAD.IADD R14, R11, 0x1, -R12 ;  /* 0x000000010b0e7824 */ /* 0x020fc600078e0a0c */
[----:B------:R-:W-:Y:S01]  /*05e0*/  ISETP.GT.AND P1, PT, R12, R13, PT ;  /* 0x0000000d0c00720c */ /* 0x000fe20003f24270 */
[----:B------:R-:W-:Y:S02]  /*05f0*/  IMAD.U32 R14, R14, 0x4, R9 ;  /* 0x000000040e0e7824 */ /* 0x000fe400078e0009 */
[----:B------:R-:W-:-:S10]  /*0600*/  IMAD R13, R11, 0x4, R10 ;  /* 0x000000040b0d7824 */ /* 0x000fd400078e020a */
[----:B------:R-:W2:Y:S04]  /*0610*/  @!P1 LDG.E R22, desc[UR4][R4.64+-0x4] ;  /* 0xfffffc0404169981 */ /* 0x000ea8000c1e1900 */
[----:B------:R-:W2:Y:S04]  /*0620*/  @!P1 LDL R18, [R14+-0x20] ;  /* 0xffffe0000e129983 */ /* 0x000ea80000100800 */
[----:B------:R-:W2:Y:S04]  /*0630*/  @!P1 LDL R19, [R13+0x4] ;  /* 0x000004000d139983 */ /* 0x000ea80000100800 */
[----:B------:R-:W3:Y:S01]  /*0640*/  @P1 LDL R20, [R13+0x4] ;  /* 0x000004000d141983 */ /* 0x000ee20000100800 */
[----:B------:R-:W-:-:S05]  /*0650*/  VIADD R21, R11, 0x2 ;  /* 0x000000020b157836 */ /* 0x000fca0000000000 */
[----:B------:R-:W-:-:S13]  /*0660*/  ISETP.GT.AND P2, PT, R12, R21, PT ;  /* 0x000000150c00720c */ /* 0x000fda0003f44270 */
[----:B------:R-:W4:Y:S04]  /*0670*/  @!P2 LDG.E R23, desc[UR4][R4.64+-0x4] ;  /* 0xfffffc040417a981 */ /* 0x000f28000c1e1900 */
[----:B------:R-:W4:Y:S01]  /*0680*/  @P2 LDL R24, [R13+0x8] ;  /* 0x000008000d182983 */ /* 0x000f220000100800 */
[----:B--2---:R-:W-:-:S03]  /*0690*/  @!P1 VIADDMNMX R18, R18, R22, R19, !PT ;  /* 0x0000001612129246 */ /* 0x004fc60007800113 */
[----:B------:R-:W4:Y:S04]  /*06a0*/  @!P2 LDL R22, [R13+0x8] ;  /* 0x000008000d16a983 */ /* 0x000f280000100800 */
[----:B------:R1:W-:Y:S04]  /*06b0*/  @!P1 STL [R13+0x28], R18 ;  /* 0x000028120d009387 */ /* 0x0003e80000100800 */
[----:B---3--:R2:W-:Y:S04]  /*06c0*/  @P1 STL [R13+0x28], R20 ;  /* 0x000028140d001387 */ /* 0x0085e80000100800 */
[----:B------:R-:W4:Y:S01]  /*06d0*/  @!P2 LDL R19, [R14+-0x1c] ;  /* 0xffffe4000e13a983 */ /* 0x000f220000100800 */
[----:B------:R-:W-:-:S05]  /*06e0*/  VIADD R21, R11, 0x3 ;  /* 0x000000030b157836 */ /* 0x000fca0000000000 */
[----:B------:R-:W-:-:S13]  /*06f0*/  ISETP.GT.AND P1, PT, R12, R21, PT ;  /* 0x000000150c00720c */ /* 0x000fda0003f24270 */
[----:B------:R-:W3:Y:S04]  /*0700*/  @!P1 LDG.E R21, desc[UR4][R4.64+-0x4] ;  /* 0xfffffc0404159981 */ /* 0x000ee8000c1e1900 */
[----:B-1----:R-:W2:Y:S01]  /*0710*/  @P1 LDL R18, [R13+0xc] ;  /* 0x00000c000d121983 */ /* 0x002ea20000100800 */
[----:B----4-:R-:W-:-:S03]  /*0720*/  @!P2 VIADDMNMX R22, R19, R23, R22, !PT ;  /* 0x000000171316a246 */ /* 0x010fc60007800116 */
[----:B------:R-:W3:Y:S04]  /*0730*/  @!P1 LDL R19, [R13+0xc] ;  /* 0x00000c000d139983 */ /* 0x000ee80000100800 */
[----:B------:R1:W-:Y:S04]  /*0740*/  @!P2 STL [R13+0x2c], R22 ;  /* 0x00002c160d00a387 */ /* 0x0003e80000100800 */
[----:B------:R1:W-:Y:S04]  /*0750*/  @P2 STL [R13+0x2c], R24 ;  /* 0x00002c180d002387 */ /* 0x0003e80000100800 */
[----:B------:R-:W3:Y:S01]  /*0760*/  @!P1 LDL R12, [R14+-0x18] ;  /* 0xffffe8000e0c9983 */ /* 0x000ee20000100800 */
[----:B------:R-:W-:Y:S01]  /*0770*/  VIADD R11, R11, 0x4 ;  /* 0x000000040b0b7836 */ /* 0x000fe20000000000 */
[----:B---3--:R-:W-:-:S05]  /*0780*/  @!P1 VIADDMNMX R12, R12, R21, R19, !PT ;  /* 0x000000150c0c9246 */ /* 0x008fca0007800113 */
[----:B------:R1:W-:Y:S04]  /*0790*/  @!P1 STL [R13+0x30], R12 ;  /* 0x0000300c0d009387 */ /* 0x0003e80000100800 */
[----:B--2---:R1:W-:Y:S01]  /*07a0*/  @P1 STL [R13+0x30], R18 ;  /* 0x000030120d001387 */ /* 0x0043e20000100800 */
[----:B------:R-:W-:-:S13]  /*07b0*/  ISETP.NE.AND P1, PT, R11, R8, PT ;  /* 0x000000080b00720c */ /* 0x000fda0003f25270 */
[----:B-1----:R-:W-:Y:S05]  /*07c0*/  @P1 BRA `(.L_x_8) ;  /* 0xfffffffc00381947 */ /* 0x002fea000383ffff */
[----:B------:R-:W-:-:S07]  /*07d0*/  IMAD.MOV.U32 R11, RZ, RZ, R8 ;  /* 0x000000ffff0b7224 */ /* 0x000fce00078e0008 */
.L_x_5:
[----:B------:R-:W-:-:S13]  /*07e0*/  ISETP.NE.AND P1, PT, R16, RZ, PT ;  /* 0x000000ff1000720c */ /* 0x000fda0003f25270 */
[----:B------:R-:W-:Y:S05]  /*07f0*/  @!P1 BRA `(.L_x_4) ;  /* 0x0000000000a89947 */ /* 0x000fea0003800000 */
[----:B------:R-:W-:-:S13]  /*0800*/  ISETP.NE.AND P1, PT, R11, RZ, PT ;  /* 0x000000ff0b00720c */ /* 0x000fda0003f25270 */
[----:B------:R-:W-:Y:S05]  /*0810*/  @!P1 BRA `(.L_x_9) ;  /* 0x0000000000349947 */ /* 0x000fea0003800000 */
        /* <DEDUP_REMOVED lines=11> */
[----:B---3--:R1:W-:Y:S01]  /*08d0*/  @!P1 STL [R13], R18 ;  /* 0x000000120d009387 */ /* 0x0083e20000100800 */
[----:B------:R-:W-:Y:S05]  /*08e0*/  BRA `(.L_x_10) ;  /* 0x0000000000047947 */ /* 0x000fea0003800000 */
.L_x_9:
[----:B------:R2:W-:Y:S02]  /*08f0*/  STL [R9], RZ ;  /* 0x000000ff09007387 */ /* 0x0005e40000100800 */
.L_x_10:
[----:B------:R-:W-:-:S13]  /*0900*/  ISETP.NE.AND P1, PT, R16, 0x1, PT ;  /* 0x000000011000780c */ /* 0x000fda0003f25270 */
[----:B------:R-:W-:Y:S05]  /*0910*/  @!P1 BRA `(.L_x_4) ;  /* 0x0000000000609947 */ /* 0x000fea0003800000 */
[----:B0-----:R-:W3:Y:S01]  /*0920*/  LDG.E R3, desc[UR4][R2.64+-0x4] ;  /* 0xfffffc0402037981 */ /* 0x001ee2000c1e1900 */
[C---:B------:R-:W-:Y:S02]  /*0930*/  VIADD R12, R11.reuse, 0x1 ;  /* 0x000000010b0c7836 */ /* 0x040fe40000000000 */
[----:B------:R-:W-:-:S03]  /*0940*/  IMAD R10, R11, 0x4, R10 ;  /* 0x000000040b0a7824 */ /* 0x000fc600078e020a */
[C---:B---3--:R-:W-:Y:S01]  /*0950*/  ISETP.GE.AND P1, PT, R12.reuse, R3, PT ;  /* 0x000000030c00720c */ /* 0x048fe20003f26270 */
[----:B------:R-:W-:-:S04]  /*0960*/  IMAD.IADD R12, R12, 0x1, -R3 ;  /* 0x000000010c0c7824 */ /* 0x000fc800078e0a03 */
[----:B------:R-:W-:-:S08]  /*0970*/  IMAD R12, R12, 0x4, R9 ;  /* 0x000000040c0c7824 */ /* 0x000fd000078e0209 */
[----:B-1----:R-:W3:Y:S04]  /*0980*/  @P1 LDG.E R18, desc[UR4][R4.64+-0x4] ;  /* 0xfffffc0404121981 */ /* 0x002ee8000c1e1900 */
[----:B------:R-:W3:Y:S04]  /*0990*/  @P1 LDL R14, [R10+0x4] ;  /* 0x000004000a0e1983 */ /* 0x000ee80000100800 */
[----:B--2---:R-:W3:Y:S04]  /*09a0*/  @P1 LDL R9, [R12+-0x24] ;  /* 0xffffdc000c091983 */ /* 0x004ee80000100800 */
[----:B------:R-:W2:Y:S01]  /*09b0*/  @!P1 LDL R13, [R10+0x4] ;  /* 0x000004000a0d9983 */ /* 0x000ea20000100800 */
[----:B---3--:R-:W-:-:S05]  /*09c0*/  @P1 VIADDMNMX R9, R9, R18, R14, !PT ;  /* 0x0000001209091246 */ /* 0x008fca000780010e */
[----:B------:R3:W-:Y:S04]  /*09d0*/  @P1 STL [R10+0x28], R9 ;  /* 0x000028090a001387 */ /* 0x0007e80000100800 */
[----:B--2---:R3:W-:Y:S01]  /*09e0*/  @!P1 STL [R10+0x28], R13 ;  /* 0x0000280d0a009387 */ /* 0x0047e20000100800 */
[----:B------:R-:W-:-:S13]  /*09f0*/  ISETP.NE.AND P1, PT, R16, 0x2, PT ;  /* 0x000000021000780c */ /* 0x000fda0003f25270 */
[----:B---3--:R-:W-:Y:S05]  /*0a00*/  @!P1 BRA `(.L_x_4) ;  /* 0x0000000000249947 */ /* 0x008fea0003800000 */
[----:B------:R-:W-:-:S05]  /*0a10*/  VIADD R2, R11, 0x2 ;  /* 0x000000020b027836 */ /* 0x000fca0000000000 */
[----:B------:R-:W-:-:S13]  /*0a20*/  ISETP.GT.AND P1, PT, R3, R2, PT ;  /* 0x000000020300720c */ /* 0x000fda0003f24270 */
[----:B------:R-:W2:Y:S04]  /*0a30*/  @!P1 LDG.E R4, desc[UR4][R4.64+-0x4] ;  /* 0xfffffc0404049981 */ /* 0x000ea8000c1e1900 */
[----:B------:R-:W2:Y:S04]  /*0a40*/  @!P1 LDL R12, [R12+-0x20] ;  /* 0xffffe0000c0c9983 */ /* 0x000ea80000100800 */
[----:B------:R-:W2:Y:S04]  /*0a50*/  @!P1 LDL R3, [R10+0x8] ;  /* 0x000008000a039983 */ /* 0x000ea80000100800 */
[----:B------:R-:W3:Y:S01]  /*0a60*/  @P1 LDL R9, [R10+0x8] ;  /* 0x000008000a091983 */ /* 0x000ee20000100800 */
[----:B--2---:R-:W-:-:S05]  /*0a70*/  @!P1 VIADDMNMX R3, R12, R4, R3, !PT ;  /* 0x000000040c039246 */ /* 0x004fca0007800103 */
[----:B------:R4:W-:Y:S04]  /*0a80*/  @!P1 STL [R10+0x2c], R3 ;  /* 0x00002c030a009387 */ /* 0x0009e80000100800 */
[----:B---3--:R4:W-:Y:S02]  /*0a90*/  @P1 STL [R10+0x2c], R9 ;  /* 0x00002c090a001387 */ /* 0x0089e40000100800 */
.L_x_4:
[----:B------:R-:W-:Y:S05]  /*0aa0*/  @P0 BRA `(.L_x_11) ;  /* 0xfffffff400900947 */ /* 0x000fea000383ffff */
[----:B------:R-:W-:-:S04]  /*0ab0*/  IMAD R0, R0, 0x24, R1 ;  /* 0x0000002400007824 */ /* 0x000fc800078e0201 */
[----:B------:R-:W-:-:S05]  /*0ac0*/  IMAD R0, R7, 0x4, R0 ;  /* 0x0000000407007824 */ /* 0x000fca00078e0200 */
[----:B------:R0:W5:Y:S02]  /*0ad0*/  LDL R5, [R0] ;  /* 0x0000000000057983 */ /* 0x0001640000100800 */
.L_x_0:
[----:B01-34-:R-:W0:Y:S02]  /*0ae0*/  LDC.64 R2, c[0x0][0x3a0] ;  /* 0x0000e800ff027b82 */ /* 0x01be240000000a00 */
[----:B0----5:R-:W-:Y:S01]  /*0af0*/  STG.E desc[UR4][R2.64], R5 ;  /* 0x0000000502007986 */ /* 0x021fe2000c101904 */
[----:B------:R-:W-:Y:S05]  /*0b00*/  EXIT ;  /* 0x000000000000794d */ /* 0x000fea0003800000 */
.L_x_12:
[----:B------:R-:W-:-:S00]  /*0b10*/  BRA `(.L_x_12) ;  /* 0xfffffffc00fc7947 */ /* 0x000fc0000383ffff */
[----:B------:R-:W-:-:S00]  /*0b20*/  NOP ;  /* 0x0000000000007918 */ /* 0x000fc00000000000 */
        /* <DEDUP_REMOVED lines=13> */
.L_x_13:


//--------------------- .nv.shared.reserved.0     --------------------------
	.section	.nv.shared.reserved.0,"aw",@nobits
	.weak		__nv_reservedSMEM_offset_0_alias
	.size		__nv_reservedSMEM_offset_0_alias, 0, 64
	.other		__nv_reservedSMEM_offset_0_alias,@"STO_CUDA_RESERVED_SHARED STV_DEFAULT"
__nv_reservedSMEM_offset_0_alias:
	.zero		0
	.zero		64


//--------------------- .nv.constant0._Z8knapsackPiS_S_S_S_ --------------------------
	.section	.nv.constant0._Z8knapsackPiS_S_S_S_,"a",@progbits
	.sectionflags	@""
	.align	4
.nv.constant0._Z8knapsackPiS_S_S_S_:
	.zero		936


//--------------------- SYMBOLS --------------------------

	.type		.nv.reservedSmem.offset0,@object
	.size		.nv.reservedSmem.offset0,0x4
